	.headerflags	@"EF_CUDA_TEXMODE_UNIFIED EF_CUDA_64BIT_ADDRESS EF_CUDA_ACCELERATORS EF_CUDA_SM90 EF_CUDA_VIRTUAL_SM(EF_CUDA_SM90)"
	.elftype	@"ET_EXEC"


//--------------------- .nv.info                  --------------------------
	.section	.nv.info,"",@"SHT_CUDA_INFO"
	.align	4


	//----- nvinfo : EIATTR_REGCOUNT
	.align		4
        /*0000*/ 	.byte	0x04, 0x2f
        /*0002*/ 	.short	(.L_1 - .L_0)
	.align		4
.L_0:
        /*0004*/ 	.word	index@(triton_poi_fused_reflection_pad2d_0)
        /*0008*/ 	.word	0x0000000c


	//----- nvinfo : EIATTR_MIN_STACK_SIZE
	.align		4
.L_1:
        /*000c*/ 	.byte	0x04, 0x12
        /*000e*/ 	.short	(.L_3 - .L_2)
	.align		4
.L_2:
        /*0010*/ 	.word	index@(triton_poi_fused_reflection_pad2d_0)
        /*0014*/ 	.word	0x00000000


	//----- nvinfo : EIATTR_FRAME_SIZE
	.align		4
.L_3:
        /*0018*/ 	.byte	0x04, 0x11
        /*001a*/ 	.short	(.L_5 - .L_4)
	.align		4
.L_4:
        /*001c*/ 	.word	index@(triton_poi_fused_reflection_pad2d_0)
        /*0020*/ 	.word	0x00000000


	//----- nvinfo : EIATTR_MIN_STACK_SIZE
	.align		4
.L_5:
        /*0024*/ 	.byte	0x04, 0x12
        /*0026*/ 	.short	(.L_7 - .L_6)
	.align		4
.L_6:
        /*0028*/ 	.word	index@(triton_poi_fused_reflection_pad2d_0)
        /*002c*/ 	.word	0x00000000
.L_7:


//--------------------- .nv.info.triton_poi_fused_reflection_pad2d_0 --------------------------
	.section	.nv.info.triton_poi_fused_reflection_pad2d_0,"",@"SHT_CUDA_INFO"
	.sectionflags	@""
	.align	4


	//----- nvinfo : EIATTR_CUDA_API_VERSION
	.align		4
        /*0000*/ 	.byte	0x04, 0x37
        /*0002*/ 	.short	(.L_9 - .L_8)
.L_8:
        /*0004*/ 	.word	0x0000007c


	//----- nvinfo : EIATTR_KPARAM_INFO
	.align		4
.L_9:
        /*0008*/ 	.byte	0x04, 0x17
        /*000a*/ 	.short	(.L_11 - .L_10)
.L_10:
        /*000c*/ 	.word	0x00000000
        /*0010*/ 	.short	0x0002
        /*0012*/ 	.short	0x0010
        /*0014*/ 	.byte	0x00, 0xf0, 0x11, 0x00


	//----- nvinfo : EIATTR_KPARAM_INFO
	.align		4
.L_11:
        /*0018*/ 	.byte	0x04, 0x17
        /*001a*/ 	.short	(.L_13 - .L_12)
.L_12:
        /*001c*/ 	.word	0x00000000
        /*0020*/ 	.short	0x0001
        /*0022*/ 	.short	0x0008
        /*0024*/ 	.byte	0x00, 0xf4, 0x21, 0x00


	//----- nvinfo : EIATTR_KPARAM_INFO
	.align		4
.L_13:
        /*0028*/ 	.byte	0x04, 0x17
        /*002a*/ 	.short	(.L_15 - .L_14)
.L_14:
        /*002c*/ 	.word	0x00000000
        /*0030*/ 	.short	0x0000
        /*0032*/ 	.short	0x0000
        /*0034*/ 	.byte	0x00, 0xf4, 0x21, 0x00


	//----- nvinfo : EIATTR_SPARSE_MMA_MASK
	.align		4
.L_15:
        /*0038*/ 	.byte	0x03, 0x50
        /*003a*/ 	.short	0x0000


	//----- nvinfo : EIATTR_MAXREG_COUNT
	.align		4
        /*003c*/ 	.byte	0x03, 0x1b
        /*003e*/ 	.short	0x00ff


	//----- nvinfo : EIATTR_EXIT_INSTR_OFFSETS
	.align		4
        /*0040*/ 	.byte	0x04, 0x1c
        /*0042*/ 	.short	(.L_17 - .L_16)


	//   ....[0]....
.L_16:
        /*0044*/ 	.word	0x00000320


	//   ....[1]....
        /*0048*/ 	.word	0x00000340


	//----- nvinfo : EIATTR_REQNTID
	.align		4
.L_17:
        /*004c*/ 	.byte	0x04, 0x10
        /*004e*/ 	.short	(.L_19 - .L_18)
.L_18:
        /*0050*/ 	.word	0x00000080
        /*0054*/ 	.word	0x00000001
        /*0058*/ 	.word	0x00000001


	//----- nvinfo : EIATTR_CBANK_PARAM_SIZE
	.align		4
.L_19:
        /*005c*/ 	.byte	0x03, 0x19
        /*005e*/ 	.short	0x0014


	//----- nvinfo : EIATTR_PARAM_CBANK
	.align		4
        /*0060*/ 	.byte	0x04, 0x0a
        /*0062*/ 	.short	(.L_21 - .L_20)
	.align		4
.L_20:
        /*0064*/ 	.word	index@(.nv.constant0.triton_poi_fused_reflection_pad2d_0)
        /*0068*/ 	.short	0x0210
        /*006a*/ 	.short	0x0014


	//----- nvinfo : EIATTR_SW_WAR
	.align		4
.L_21:
        /*006c*/ 	.byte	0x04, 0x36
        /*006e*/ 	.short	(.L_23 - .L_22)
.L_22:
        /*0070*/ 	.word	0x00000008
.L_23:


//--------------------- .nv.callgraph             --------------------------
	.section	.nv.callgraph,"",@"SHT_CUDA_CALLGRAPH"
	.align	4
	.sectionentsize	8
	.align		4
        /*0000*/ 	.word	0x00000000
	.align		4
        /*0004*/ 	.word	0xffffffff
	.align		4
        /*0008*/ 	.word	0x00000000
	.align		4
        /*000c*/ 	.word	0xfffffffe
	.align		4
        /*0010*/ 	.word	0x00000000
	.align		4
        /*0014*/ 	.word	0xfffffffd
	.align		4
        /*0018*/ 	.word	0x00000000
	.align		4
        /*001c*/ 	.word	0xfffffffc


//--------------------- .text.triton_poi_fused_reflection_pad2d_0 --------------------------
	.section	.text.triton_poi_fused_reflection_pad2d_0,"ax",@progbits
	.align	128
        .global         triton_poi_fused_reflection_pad2d_0
        .type           triton_poi_fused_reflection_pad2d_0,@function
        .size           triton_poi_fused_reflection_pad2d_0,(.L_x_1 - triton_poi_fused_reflection_pad2d_0)
        .other          triton_poi_fused_reflection_pad2d_0,@"STO_CUDA_ENTRY STV_DEFAULT"
triton_poi_fused_reflection_pad2d_0:
.text.triton_poi_fused_reflection_pad2d_0:
[----:B------:R-:W0:Y:S02]  /*0000*/  LDC R1, c[0x0][0x28] ;  /* 0x00000a00ff017b82 */ /* 0x000e240000000800 */
[----:B------:R-:W1:Y:S01]  /*0010*/  S2R R0, SR_TID.X ;  /* 0x0000000000007919 */ /* 0x000e620000002100 */
[----:B------:R-:W-:Y:S01]  /*0020*/  ULDC.64 UR4, c[0x0][0x208] ;  /* 0x0000820000047ab9 */ /* 0x000fe20000000a00 */
[----:B------:R-:W2:Y:S01]  /*0030*/  S2R R3, SR_CTAID.X ;  /* 0x0000000000037919 */ /* 0x000ea20000002500 */
[----:B-1----:R-:W-:-:S05]  /*0040*/  IMAD.SHL.U32 R0, R0, 0x2, RZ ;  /* 0x0000000200007824 */ /* 0x002fca00078e00ff */
[----:B------:R-:W-:-:S05]  /*0050*/  LOP3.LUT R0, R0, 0xfe, RZ, 0xc0, !PT ;  /* 0x000000fe00007812 */ /* 0x000fca00078ec0ff */
[----:B--2---:R-:W-:-:S04]  /*0060*/  IMAD R0, R3, 0x100, R0 ;  /* 0x0000010003007824 */ /* 0x004fc800078e0200 */
[C---:B------:R-:W-:Y:S01]  /*0070*/  IMAD.HI R3, R0.reuse, 0x2aaaaaab, RZ ;  /* 0x2aaaaaab00037827 */ /* 0x040fe200078e02ff */
[----:B------:R-:W-:-:S03]  /*0080*/  ISETP.GE.AND P0, PT, R0, 0x240, PT ;  /* 0x000002400000780c */ /* 0x000fc60003f06270 */
[----:B------:R-:W-:Y:S01]  /*0090*/  VIADD R2, R0, 0x1 ;  /* 0x0000000100027836 */ /* 0x000fe20000000000 */
[----:B------:R-:W-:-:S03]  /*00a0*/  LEA.HI R4, R3, R3, RZ, 0x1 ;  /* 0x0000000303047211 */ /* 0x000fc600078f08ff */
[----:B------:R-:W-:-:S04]  /*00b0*/  IMAD.HI R3, R2, 0x2aaaaaab, RZ ;  /* 0x2aaaaaab02037827 */ /* 0x000fc800078e02ff */
[----:B------:R-:W-:Y:S01]  /*00c0*/  IMAD.HI R5, R4, 0x2aaaaaab, RZ ;  /* 0x2aaaaaab04057827 */ /* 0x000fe200078e02ff */
[----:B------:R-:W-:-:S03]  /*00d0*/  LEA.HI R3, R3, R3, RZ, 0x1 ;  /* 0x0000000303037211 */ /* 0x000fc600078f08ff */
[----:B------:R-:W-:Y:S01]  /*00e0*/  IMAD R6, R4, 0x6, RZ ;  /* 0x0000000604067824 */ /* 0x000fe200078e02ff */
[----:B------:R-:W-:Y:S01]  /*00f0*/  LEA.HI R5, R5, R5, RZ, 0x1 ;  /* 0x0000000505057211 */ /* 0x000fe200078f08ff */
[----:B------:R-:W-:-:S03]  /*0100*/  IMAD R3, R3, 0x6, RZ ;  /* 0x0000000603037824 */ /* 0x000fc600078e02ff */
[----:B------:R-:W-:Y:S01]  /*0110*/  LOP3.LUT R7, RZ, R6, RZ, 0x33, !PT ;  /* 0x00000006ff077212 */ /* 0x000fe200078e33ff */
[----:B------:R-:W-:Y:S01]  /*0120*/  IMAD R5, R5, 0x6, RZ ;  /* 0x0000000605057824 */ /* 0x000fe200078e02ff */
[----:B------:R-:W-:Y:S02]  /*0130*/  LOP3.LUT R3, RZ, R3, RZ, 0x33, !PT ;  /* 0x00000003ff037212 */ /* 0x000fe400078e33ff */
[----:B------:R-:W-:Y:S02]  /*0140*/  IADD3 R7, R0, R7, RZ ;  /* 0x0000000700077210 */ /* 0x000fe40007ffe0ff */
[----:B------:R-:W-:Y:S01]  /*0150*/  LOP3.LUT R5, RZ, R5, RZ, 0x33, !PT ;  /* 0x00000005ff057212 */ /* 0x000fe200078e33ff */
[----:B------:R-:W-:Y:S01]  /*0160*/  IMAD.IADD R3, R2, 0x1, R3 ;  /* 0x0000000102037824 */ /* 0x000fe200078e0203 */
[----:B------:R-:W-:-:S03]  /*0170*/  IABS R7, R7 ;  /* 0x0000000700077213 */ /* 0x000fc60000000000 */
[----:B------:R-:W-:Y:S01]  /*0180*/  IMAD.IADD R5, R4, 0x1, R5 ;  /* 0x0000000104057824 */ /* 0x000fe200078e0205 */
[----:B------:R-:W-:Y:S01]  /*0190*/  IABS R6, R3 ;  /* 0x0000000300067213 */ /* 0x000fe20000000000 */
[----:B------:R-:W-:Y:S01]  /*01a0*/  IMAD.HI R4, R0, 0x38e38e39, RZ ;  /* 0x38e38e3900047827 */ /* 0x000fe200078e02ff */
[----:B------:R-:W1:Y:S01]  /*01b0*/  LDC.64 R2, c[0x0][0x210] ;  /* 0x00008400ff027b82 */ /* 0x000e620000000a00 */
[----:B------:R-:W-:Y:S02]  /*01c0*/  IADD3 R7, R7, -0x3, RZ ;  /* 0xfffffffd07077810 */ /* 0x000fe40007ffe0ff */
[----:B------:R-:W-:Y:S01]  /*01d0*/  IABS R8, R5 ;  /* 0x0000000500087213 */ /* 0x000fe20000000000 */
[----:B------:R-:W-:Y:S01]  /*01e0*/  VIADD R6, R6, 0xfffffffd ;  /* 0xfffffffd06067836 */ /* 0x000fe20000000000 */
[----:B------:R-:W-:Y:S02]  /*01f0*/  SHF.R.U32.HI R5, RZ, 0x1f, R4 ;  /* 0x0000001fff057819 */ /* 0x000fe40000011604 */
[----:B------:R-:W-:-:S02]  /*0200*/  IABS R7, R7 ;  /* 0x0000000700077213 */ /* 0x000fc40000000000 */
[----:B------:R-:W-:Y:S01]  /*0210*/  LEA.HI R5, R4, R5, RZ, 0x1d ;  /* 0x0000000504057211 */ /* 0x000fe200078fe8ff */
[----:B------:R-:W-:Y:S01]  /*0220*/  VIADD R4, R8, 0xfffffffd ;  /* 0xfffffffd08047836 */ /* 0x000fe20000000000 */
[----:B------:R-:W-:Y:S02]  /*0230*/  IABS R8, R6 ;  /* 0x0000000600087213 */ /* 0x000fe40000000000 */
[----:B------:R-:W-:Y:S02]  /*0240*/  LEA R5, R5, 0xf, 0x4 ;  /* 0x0000000f05057811 */ /* 0x000fe400078e20ff */
[----:B------:R-:W-:Y:S02]  /*0250*/  MOV R6, R7 ;  /* 0x0000000700067202 */ /* 0x000fe40000000f00 */
[----:B------:R-:W-:-:S03]  /*0260*/  IABS R7, R4 ;  /* 0x0000000400077213 */ /* 0x000fc60000000000 */
[----:B------:R-:W-:Y:S01]  /*0270*/  IMAD.IADD R4, R5, 0x1, -R6 ;  /* 0x0000000105047824 */ /* 0x000fe200078e0a06 */
[----:B------:R-:W-:Y:S02]  /*0280*/  IADD3 R6, R5, -R8, RZ ;  /* 0x8000000805067210 */ /* 0x000fe40007ffe0ff */
[----:B------:R-:W-:Y:S01]  /*0290*/  CS2R R8, SRZ ;  /* 0x0000000000087805 */ /* 0x000fe2000001ff00 */
[C---:B------:R-:W-:Y:S02]  /*02a0*/  IMAD R5, R7.reuse, -0x4, R4 ;  /* 0xfffffffc07057824 */ /* 0x040fe400078e0204 */
[----:B------:R-:W-:Y:S02]  /*02b0*/  IMAD R7, R7, -0x4, R6 ;  /* 0xfffffffc07077824 */ /* 0x000fe400078e0206 */
[----:B-1----:R-:W-:-:S04]  /*02c0*/  IMAD.WIDE R4, R5, 0x4, R2 ;  /* 0x0000000405047825 */ /* 0x002fc800078e0202 */
[----:B------:R-:W-:Y:S01]  /*02d0*/  IMAD.WIDE R2, R7, 0x4, R2 ;  /* 0x0000000407027825 */ /* 0x000fe200078e0202 */
[----:B------:R1:W5:Y:S01]  /*02e0*/  @!P0 LDG.E.EL R8, desc[UR4][R4.64] ;  /* 0x0000000404088981 */ /* 0x000362000c2e1900 */
[----:B------:R-:W2:Y:S03]  /*02f0*/  LDC.64 R6, c[0x0][0x218] ;  /* 0x00008600ff067b82 */ /* 0x000ea60000000a00 */
[----:B------:R1:W5:Y:S01]  /*0300*/  @!P0 LDG.E.EL R9, desc[UR4][R2.64] ;  /* 0x0000000402098981 */ /* 0x000362000c2e1900 */
[----:B--2---:R-:W-:Y:S01]  /*0310*/  IMAD.WIDE R6, R0, 0x4, R6 ;  /* 0x0000000400067825 */ /* 0x004fe200078e0206 */
[----:B-1----:R-:W-:Y:S06]  /*0320*/  @P0 EXIT ;  /* 0x000000000000094d */ /* 0x002fec0003800000 */
[----:B-----5:R-:W-:Y:S01]  /*0330*/  STG.E.64 desc[UR4][R6.64], R8 ;  /* 0x0000000806007986 */ /* 0x020fe2000c101b04 */
[----:B------:R-:W-:Y:S05]  /*0340*/  EXIT ;  /* 0x000000000000794d */ /* 0x000fea0003800000 */
.L_x_0:
[----:B------:R-:W-:-:S00]  /*0350*/  BRA `(.L_x_0) ;  /* 0xfffffffc00fc7947 */ /* 0x000fc0000383ffff */
[----:B------:R-:W-:-:S00]  /*0360*/  NOP ;  /* 0x0000000000007918 */ /* 0x000fc00000000000 */
        /* <DEDUP_REMOVED lines=9> */
.L_x_1:


//--------------------- .nv.constant0.triton_poi_fused_reflection_pad2d_0 --------------------------
	.section	.nv.constant0.triton_poi_fused_reflection_pad2d_0,"a",@progbits
	.sectionflags	@""
	.align	4
.nv.constant0.triton_poi_fused_reflection_pad2d_0:
	.zero		548
